	.headerflags	@"EF_CUDA_TEXMODE_UNIFIED EF_CUDA_64BIT_ADDRESS EF_CUDA_SM86 EF_CUDA_VIRTUAL_SM(EF_CUDA_SM86)"
	.elftype	@"ET_EXEC"


//--------------------- .nv.info                  --------------------------
	.section	.nv.info,"",@"SHT_CUDA_INFO"
	.align	4


	//----- nvinfo : EIATTR_REGCOUNT
	.align		4
        /*0000*/ 	.byte	0x04, 0x2f
        /*0002*/ 	.short	(.L_1 - .L_0)
	.align		4
.L_0:
        /*0004*/ 	.word	index@(triton_poi_fused_add_mul_5)
        /*0008*/ 	.word	0x00000012


	//----- nvinfo : EIATTR_MIN_STACK_SIZE
	.align		4
.L_1:
        /*000c*/ 	.byte	0x04, 0x12
        /*000e*/ 	.short	(.L_3 - .L_2)
	.align		4
.L_2:
        /*0010*/ 	.word	index@(triton_poi_fused_add_mul_5)
        /*0014*/ 	.word	0x00000000


	//----- nvinfo : EIATTR_FRAME_SIZE
	.align		4
.L_3:
        /*0018*/ 	.byte	0x04, 0x11
        /*001a*/ 	.short	(.L_5 - .L_4)
	.align		4
.L_4:
        /*001c*/ 	.word	index@(triton_poi_fused_add_mul_5)
        /*0020*/ 	.word	0x00000000


	//----- nvinfo : EIATTR_MIN_STACK_SIZE
	.align		4
.L_5:
        /*0024*/ 	.byte	0x04, 0x12
        /*0026*/ 	.short	(.L_7 - .L_6)
	.align		4
.L_6:
        /*0028*/ 	.word	index@(triton_poi_fused_add_mul_5)
        /*002c*/ 	.word	0x00000000
.L_7:


//--------------------- .nv.info.triton_poi_fused_add_mul_5 --------------------------
	.section	.nv.info.triton_poi_fused_add_mul_5,"",@"SHT_CUDA_INFO"
	.sectionflags	@""
	.align	4


	//----- nvinfo : EIATTR_CUDA_API_VERSION
	.align		4
        /*0000*/ 	.byte	0x04, 0x37
        /*0002*/ 	.short	(.L_9 - .L_8)
.L_8:
        /*0004*/ 	.word	0x0000007c


	//----- nvinfo : EIATTR_SW2861232_WAR
	.align		4
.L_9:
        /*0008*/ 	.byte	0x01, 0x35
	.zero		2


	//----- nvinfo : EIATTR_PARAM_CBANK
	.align		4
        /*000c*/ 	.byte	0x04, 0x0a
        /*000e*/ 	.short	(.L_11 - .L_10)
	.align		4
.L_10:
        /*0010*/ 	.word	index@(.nv.constant0.triton_poi_fused_add_mul_5)
        /*0014*/ 	.short	0x0160
        /*0016*/ 	.short	0x0030


	//----- nvinfo : EIATTR_CBANK_PARAM_SIZE
	.align		4
.L_11:
        /*0018*/ 	.byte	0x03, 0x19
        /*001a*/ 	.short	0x0030


	//----- nvinfo : EIATTR_KPARAM_INFO
	.align		4
        /*001c*/ 	.byte	0x04, 0x17
        /*001e*/ 	.short	(.L_13 - .L_12)
.L_12:
        /*0020*/ 	.word	0x00000000
        /*0024*/ 	.short	0x0005
        /*0026*/ 	.short	0x0028
        /*0028*/ 	.byte	0x00, 0xf4, 0x21, 0x00


	//----- nvinfo : EIATTR_KPARAM_INFO
	.align		4
.L_13:
        /*002c*/ 	.byte	0x04, 0x17
        /*002e*/ 	.short	(.L_15 - .L_14)
.L_14:
        /*0030*/ 	.word	0x00000000
        /*0034*/ 	.short	0x0004
        /*0036*/ 	.short	0x0020
        /*0038*/ 	.byte	0x00, 0xf0, 0x11, 0x00


	//----- nvinfo : EIATTR_KPARAM_INFO
	.align		4
.L_15:
        /*003c*/ 	.byte	0x04, 0x17
        /*003e*/ 	.short	(.L_17 - .L_16)
.L_16:
        /*0040*/ 	.word	0x00000000
        /*0044*/ 	.short	0x0003
        /*0046*/ 	.short	0x0018
        /*0048*/ 	.byte	0x00, 0xf4, 0x21, 0x00


	//----- nvinfo : EIATTR_KPARAM_INFO
	.align		4
.L_17:
        /*004c*/ 	.byte	0x04, 0x17
        /*004e*/ 	.short	(.L_19 - .L_18)
.L_18:
        /*0050*/ 	.word	0x00000000
        /*0054*/ 	.short	0x0002
        /*0056*/ 	.short	0x0010
        /*0058*/ 	.byte	0x00, 0xf4, 0x21, 0x00


	//----- nvinfo : EIATTR_KPARAM_INFO
	.align		4
.L_19:
        /*005c*/ 	.byte	0x04, 0x17
        /*005e*/ 	.short	(.L_21 - .L_20)
.L_20:
        /*0060*/ 	.word	0x00000000
        /*0064*/ 	.short	0x0001
        /*0066*/ 	.short	0x0008
        /*0068*/ 	.byte	0x00, 0xf4, 0x21, 0x00


	//----- nvinfo : EIATTR_KPARAM_INFO
	.align		4
.L_21:
        /*006c*/ 	.byte	0x04, 0x17
        /*006e*/ 	.short	(.L_23 - .L_22)
.L_22:
        /*0070*/ 	.word	0x00000000
        /*0074*/ 	.short	0x0000
        /*0076*/ 	.short	0x0000
        /*0078*/ 	.byte	0x00, 0xf4, 0x21, 0x00


	//----- nvinfo : EIATTR_MAXREG_COUNT
	.align		4
.L_23:
        /*007c*/ 	.byte	0x03, 0x1b
        /*007e*/ 	.short	0x00ff


	//----- nvinfo : EIATTR_EXIT_INSTR_OFFSETS
	.align		4
        /*0080*/ 	.byte	0x04, 0x1c
        /*0082*/ 	.short	(.L_25 - .L_24)


	//   ....[0]....
.L_24:
        /*0084*/ 	.word	0x00000220


	//----- nvinfo : EIATTR_REQNTID
	.align		4
.L_25:
        /*0088*/ 	.byte	0x04, 0x10
        /*008a*/ 	.short	(.L_27 - .L_26)
.L_26:
        /*008c*/ 	.word	0x00000100
        /*0090*/ 	.word	0x00000001
        /*0094*/ 	.word	0x00000001
.L_27:


//--------------------- .nv.callgraph             --------------------------
	.section	.nv.callgraph,"",@"SHT_CUDA_CALLGRAPH"
	.align	4
	.sectionentsize	8
	.align		4
        /*0000*/ 	.word	0x00000000
	.align		4
        /*0004*/ 	.word	0xffffffff
	.align		4
        /*0008*/ 	.word	0x00000000
	.align		4
        /*000c*/ 	.word	0xfffffffe
	.align		4
        /*0010*/ 	.word	0x00000000
	.align		4
        /*0014*/ 	.word	0xfffffffd
	.align		4
        /*0018*/ 	.word	0x00000000
	.align		4
        /*001c*/ 	.word	0xfffffffc


//--------------------- .nv.rel.action            --------------------------
	.section	.nv.rel.action,"",@"SHT_CUDA_RELOCINFO"
	.align	8
	.sectionentsize	8
        /*0000*/ 	.byte	0x73, 0x00, 0x00, 0x00, 0x00, 0x00, 0x00, 0x00, 0x00, 0x00, 0x00, 0x11, 0x25, 0x00, 0x05, 0x36


//--------------------- .nv.constant0.triton_poi_fused_add_mul_5 --------------------------
	.section	.nv.constant0.triton_poi_fused_add_mul_5,"a",@progbits
	.sectionflags	@""
	.align	4
.nv.constant0.triton_poi_fused_add_mul_5:
	.zero		400


//--------------------- .text.triton_poi_fused_add_mul_5 --------------------------
	.section	.text.triton_poi_fused_add_mul_5,"ax",@progbits
	.sectioninfo	@"SHI_REGISTERS=18"
	.align	128
        .global         triton_poi_fused_add_mul_5
        .type           triton_poi_fused_add_mul_5,@function
        .size           triton_poi_fused_add_mul_5,(.L_x_1 - triton_poi_fused_add_mul_5)
        .other          triton_poi_fused_add_mul_5,@"STO_CUDA_ENTRY STV_DEFAULT"
triton_poi_fused_add_mul_5:
.text.triton_poi_fused_add_mul_5:
[----:B------:R-:W-:Y:S02]  /*0000*/  MOV R1, c[0x0][0x28] ;  /* 0x00000a0000017a02 */ /* 0x000fe40000000f00 */
[----:B------:R-:W0:Y:S01]  /*0010*/  S2R R0, SR_TID.X ;  /* 0x0000000000007919 */ /* 0x000e220000002100 */
[----:B------:R-:W-:Y:S01]  /*0020*/  IMAD.MOV.U32 R15, RZ, RZ, 0x2 ;  /* 0x00000002ff0f7424 */ /* 0x000fe200078e00ff */
[----:B------:R-:W-:Y:S02]  /*0030*/  ULDC.64 UR4, c[0x0][0x118] ;  /* 0x0000460000047ab9 */ /* 0x000fe40000000a00 */
[----:B------:R-:W1:Y:S01]  /*0040*/  S2R R3, SR_CTAID.X ;  /* 0x0000000000037919 */ /* 0x000e620000002500 */
[----:B0-----:R-:W-:-:S05]  /*0050*/  IMAD.SHL.U32 R0, R0, 0x2, RZ ;  /* 0x0000000200007824 */ /* 0x001fca00078e00ff */
[----:B------:R-:W-:-:S04]  /*0060*/  LOP3.LUT R0, R0, 0x1fe, RZ, 0xc0, !PT ;  /* 0x000001fe00007812 */ /* 0x000fc800078ec0ff */
[----:B-1----:R-:W-:-:S05]  /*0070*/  LEA R0, R3, R0, 0x9 ;  /* 0x0000000003007211 */ /* 0x002fca00078e48ff */
[----:B------:R-:W-:-:S04]  /*0080*/  IMAD.HI R2, R0, 0x38e38e39, RZ ;  /* 0x38e38e3900027827 */ /* 0x000fc800078e02ff */
[----:B------:R-:W-:Y:S01]  /*0090*/  IMAD.WIDE R6, R0, R15, c[0x0][0x170] ;  /* 0x00005c0000067625 */ /* 0x000fe200078e020f */
[----:B------:R-:W-:-:S04]  /*00a0*/  SHF.R.U32.HI R3, RZ, 0x1f, R2 ;  /* 0x0000001fff037819 */ /* 0x000fc80000011602 */
[CC--:B------:R-:W-:Y:S01]  /*00b0*/  LEA.HI.SX32 R5, R2.reuse, R3.reuse, 0x18 ;  /* 0x0000000302057211 */ /* 0x0c0fe200078fc2ff */
[----:B------:R-:W2:Y:S01]  /*00c0*/  LDG.E R6, [R6.64] ;  /* 0x0000000406067981 */ /* 0x000ea2000c1e1900 */
[----:B------:R-:W-:Y:S01]  /*00d0*/  LEA.HI.SX32 R4, R2, R3, 0xc ;  /* 0x0000000302047211 */ /* 0x000fe200078f62ff */
[----:B------:R-:W-:-:S04]  /*00e0*/  IMAD.WIDE R2, R0, R15, c[0x0][0x160] ;  /* 0x0000580000027625 */ /* 0x000fc800078e020f */
[----:B------:R-:W-:Y:S02]  /*00f0*/  IMAD R5, R5, -0x480, R0 ;  /* 0xfffffb8005057824 */ /* 0x000fe400078e0200 */
[----:B------:R-:W3:Y:S02]  /*0100*/  LDG.E R2, [R2.64] ;  /* 0x0000000402027981 */ /* 0x000ee4000c1e1900 */
[----:B------:R-:W-:-:S04]  /*0110*/  IMAD R4, R4, 0x1b00, R5 ;  /* 0x00001b0004047824 */ /* 0x000fc800078e0205 */
[----:B------:R-:W-:-:S06]  /*0120*/  IMAD.WIDE R4, R4, R15, c[0x0][0x168] ;  /* 0x00005a0004047625 */ /* 0x000fcc00078e020f */
[----:B------:R-:W4:Y:S01]  /*0130*/  LDG.E.EL R4, [R4.64] ;  /* 0x0000000404047981 */ /* 0x000f22000c2e1900 */
[C---:B--2---:R-:W-:Y:S01]  /*0140*/  PRMT R11, R6.reuse, 0x7632, R11 ;  /* 0x00007632060b7816 */ /* 0x044fe2000000000b */
[----:B------:R-:W-:Y:S01]  /*0150*/  IMAD.U32 R13, R6, 0x10000, RZ ;  /* 0x00010000060d7824 */ /* 0x000fe200078e00ff */
[----:B---3--:R-:W-:-:S03]  /*0160*/  PRMT R8, R2, 0x7632, R8 ;  /* 0x0000763202087816 */ /* 0x008fc60000000008 */
[----:B------:R-:W-:Y:S01]  /*0170*/  IMAD.U32 R11, R11, 0x10000, RZ ;  /* 0x000100000b0b7824 */ /* 0x000fe200078e00ff */
[----:B------:R-:W-:Y:S02]  /*0180*/  SHF.L.U32 R9, R2, 0x10, RZ ;  /* 0x0000001002097819 */ /* 0x000fe400000006ff */
[----:B------:R-:W-:Y:S02]  /*0190*/  SHF.L.U32 R8, R8, 0x10, RZ ;  /* 0x0000001008087819 */ /* 0x000fe400000006ff */
[C---:B----4-:R-:W-:Y:S02]  /*01a0*/  PRMT R10, R4.reuse, 0x7632, R10 ;  /* 0x00007632040a7816 */ /* 0x050fe4000000000a */
[----:B------:R-:W-:Y:S02]  /*01b0*/  SHF.L.U32 R12, R4, 0x10, RZ ;  /* 0x00000010040c7819 */ /* 0x000fe400000006ff */
[----:B------:R-:W-:-:S03]  /*01c0*/  SHF.L.U32 R3, R10, 0x10, RZ ;  /* 0x000000100a037819 */ /* 0x000fc600000006ff */
[----:B------:R-:W-:Y:S02]  /*01d0*/  FFMA R9, R12, R13, R9 ;  /* 0x0000000d0c097223 */ /* 0x000fe40000000009 */
[----:B------:R-:W-:Y:S01]  /*01e0*/  FFMA R8, R3, R11, R8 ;  /* 0x0000000b03087223 */ /* 0x000fe20000000008 */
[----:B------:R-:W-:-:S04]  /*01f0*/  IMAD.WIDE R2, R0, R15, c[0x0][0x178] ;  /* 0x00005e0000027625 */ /* 0x000fc800078e020f */
[----:B------:R-:W-:-:S05]  /*0200*/  F2FP.BF16.PACK_AB R9, R8, R9 ;  /* 0x000000090809723e */ /* 0x000fca00000010ff */
[----:B------:R-:W-:Y:S01]  /*0210*/  STG.E [R2.64], R9 ;  /* 0x0000000902007986 */ /* 0x000fe2000c101904 */
[----:B------:R-:W-:Y:S05]  /*0220*/  EXIT ;  /* 0x000000000000794d */ /* 0x000fea0003800000 */
.L_x_0:
[----:B------:R-:W-:-:S00]  /*0230*/  BRA `(.L_x_0) ;  /* 0xfffffff000007947 */ /* 0x000fc0000383ffff */
[----:B------:R-:W-:-:S00]  /*0240*/  NOP ;  /* 0x0000000000007918 */ /* 0x000fc00000000000 */
        /* <DEDUP_REMOVED lines=11> */
.L_x_1:
